//
// Generated by NVIDIA NVVM Compiler
//
// Compiler Build ID: CL-36424714
// Cuda compilation tools, release 13.0, V13.0.88
// Based on NVVM 20.0.0
//

.version 9.0
.target sm_100
.address_size 64

	// .globl	_Z4scanPfS_S_i
// _ZZ4scanPfS_S_iE10scan_array has been demoted

.visible .entry _Z4scanPfS_S_i(
	.param .u64 .ptr .align 1 _Z4scanPfS_S_i_param_0,
	.param .u64 .ptr .align 1 _Z4scanPfS_S_i_param_1,
	.param .u64 .ptr .align 1 _Z4scanPfS_S_i_param_2,
	.param .u32 _Z4scanPfS_S_i_param_3
)
{
	.reg .pred 	%p<28>;
	.reg .b32 	%r<35>;
	.reg .b32 	%f<69>;
	.reg .b64 	%rd<13>;
	// demoted variable
	.shared .align 4 .b8 _ZZ4scanPfS_S_iE10scan_array[2048];
	ld.param.u64 	%rd5, [_Z4scanPfS_S_i_param_0];
	ld.param.u64 	%rd3, [_Z4scanPfS_S_i_param_1];
	ld.param.u64 	%rd4, [_Z4scanPfS_S_i_param_2];
	ld.param.u32 	%r10, [_Z4scanPfS_S_i_param_3];
	cvta.to.global.u64 	%rd6, %rd5;
	mov.u32 	%r1, %tid.x;
	mov.u32 	%r2, %ctaid.x;
	shl.b32 	%r11, %r2, 11;
	or.b32  	%r3, %r11, %r1;
	setp.ge.u32 	%p1, %r3, %r10;
	mul.wide.u32 	%rd7, %r3, 4;
	add.s64 	%rd1, %rd6, %rd7;
	shl.b32 	%r12, %r1, 2;
	mov.u32 	%r13, _ZZ4scanPfS_S_iE10scan_array;
	add.s32 	%r4, %r13, %r12;
	@%p1 bra 	$L__BB0_2;
	ld.global.f32 	%f1, [%rd1];
	st.shared.f32 	[%r4], %f1;
	bra.uni 	$L__BB0_3;
$L__BB0_2:
	mov.b32 	%r14, 0;
	st.shared.u32 	[%r4], %r14;
$L__BB0_3:
	add.s32 	%r5, %r3, 1024;
	setp.ge.u32 	%p2, %r5, %r10;
	@%p2 bra 	$L__BB0_5;
	ld.global.f32 	%f2, [%rd1+4096];
	st.shared.f32 	[%r4+4096], %f2;
	bra.uni 	$L__BB0_6;
$L__BB0_5:
	mov.b32 	%r15, 0;
	st.shared.u32 	[%r4+4096], %r15;
$L__BB0_6:
	bar.sync 	0;
	add.s32 	%r6, %r1, 1;
	shl.b32 	%r7, %r6, 3;
	add.s32 	%r8, %r13, %r7;
	ld.shared.f32 	%f3, [%r8+-8];
	ld.shared.f32 	%f4, [%r8+-4];
	add.f32 	%f5, %f3, %f4;
	st.shared.f32 	[%r8+-4], %f5;
	bar.sync 	0;
	setp.gt.u32 	%p3, %r1, 511;
	@%p3 bra 	$L__BB0_8;
	add.s32 	%r17, %r8, %r7;
	ld.shared.f32 	%f6, [%r17+-12];
	ld.shared.f32 	%f7, [%r17+-4];
	add.f32 	%f8, %f6, %f7;
	st.shared.f32 	[%r17+-4], %f8;
$L__BB0_8:
	bar.sync 	0;
	setp.gt.u32 	%p4, %r1, 255;
	@%p4 bra 	$L__BB0_10;
	mad.lo.s32 	%r18, %r6, 24, %r8;
	ld.shared.f32 	%f9, [%r18+-20];
	ld.shared.f32 	%f10, [%r18+-4];
	add.f32 	%f11, %f9, %f10;
	st.shared.f32 	[%r18+-4], %f11;
$L__BB0_10:
	bar.sync 	0;
	setp.gt.u32 	%p5, %r1, 127;
	@%p5 bra 	$L__BB0_12;
	mad.lo.s32 	%r19, %r6, 56, %r8;
	ld.shared.f32 	%f12, [%r19+-36];
	ld.shared.f32 	%f13, [%r19+-4];
	add.f32 	%f14, %f12, %f13;
	st.shared.f32 	[%r19+-4], %f14;
$L__BB0_12:
	bar.sync 	0;
	setp.gt.u32 	%p6, %r1, 63;
	@%p6 bra 	$L__BB0_14;
	mad.lo.s32 	%r20, %r6, 120, %r8;
	ld.shared.f32 	%f15, [%r20+-68];
	ld.shared.f32 	%f16, [%r20+-4];
	add.f32 	%f17, %f15, %f16;
	st.shared.f32 	[%r20+-4], %f17;
$L__BB0_14:
	bar.sync 	0;
	setp.gt.u32 	%p7, %r1, 31;
	@%p7 bra 	$L__BB0_16;
	mad.lo.s32 	%r21, %r6, 248, %r8;
	ld.shared.f32 	%f18, [%r21+-132];
	ld.shared.f32 	%f19, [%r21+-4];
	add.f32 	%f20, %f18, %f19;
	st.shared.f32 	[%r21+-4], %f20;
$L__BB0_16:
	bar.sync 	0;
	setp.gt.u32 	%p8, %r1, 15;
	@%p8 bra 	$L__BB0_18;
	mad.lo.s32 	%r22, %r6, 504, %r8;
	ld.shared.f32 	%f21, [%r22+-260];
	ld.shared.f32 	%f22, [%r22+-4];
	add.f32 	%f23, %f21, %f22;
	st.shared.f32 	[%r22+-4], %f23;
$L__BB0_18:
	bar.sync 	0;
	setp.gt.u32 	%p9, %r1, 7;
	@%p9 bra 	$L__BB0_20;
	mad.lo.s32 	%r23, %r6, 1016, %r8;
	ld.shared.f32 	%f24, [%r23+-516];
	ld.shared.f32 	%f25, [%r23+-4];
	add.f32 	%f26, %f24, %f25;
	st.shared.f32 	[%r23+-4], %f26;
$L__BB0_20:
	bar.sync 	0;
	setp.gt.u32 	%p10, %r1, 3;
	@%p10 bra 	$L__BB0_22;
	mad.lo.s32 	%r24, %r6, 2040, %r8;
	ld.shared.f32 	%f27, [%r24+-1028];
	ld.shared.f32 	%f28, [%r24+-4];
	add.f32 	%f29, %f27, %f28;
	st.shared.f32 	[%r24+-4], %f29;
$L__BB0_22:
	bar.sync 	0;
	setp.gt.u32 	%p11, %r1, 1;
	@%p11 bra 	$L__BB0_24;
	mad.lo.s32 	%r25, %r6, 4088, %r8;
	ld.shared.f32 	%f30, [%r25+-2052];
	ld.shared.f32 	%f31, [%r25+-4];
	add.f32 	%f32, %f30, %f31;
	st.shared.f32 	[%r25+-4], %f32;
$L__BB0_24:
	bar.sync 	0;
	setp.ne.s32 	%p12, %r1, 0;
	@%p12 bra 	$L__BB0_26;
	ld.shared.f32 	%f33, [_ZZ4scanPfS_S_iE10scan_array+4092];
	ld.shared.f32 	%f34, [_ZZ4scanPfS_S_iE10scan_array+8188];
	add.f32 	%f35, %f33, %f34;
	st.shared.f32 	[_ZZ4scanPfS_S_iE10scan_array+8188], %f35;
$L__BB0_26:
	setp.ne.s32 	%p13, %r1, 0;
	bar.sync 	0;
	shl.b32 	%r9, %r6, 1;
	@%p13 bra 	$L__BB0_28;
	ld.shared.f32 	%f36, [_ZZ4scanPfS_S_iE10scan_array+4092];
	ld.shared.f32 	%f37, [_ZZ4scanPfS_S_iE10scan_array+6140];
	add.f32 	%f38, %f36, %f37;
	st.shared.f32 	[_ZZ4scanPfS_S_iE10scan_array+6140], %f38;
$L__BB0_28:
	bar.sync 	0;
	setp.gt.u32 	%p14, %r1, 2;
	@%p14 bra 	$L__BB0_30;
	mad.lo.s32 	%r26, %r9, 1020, %r8;
	ld.shared.f32 	%f39, [%r26+-4];
	ld.shared.f32 	%f40, [%r26+1020];
	add.f32 	%f41, %f39, %f40;
	st.shared.f32 	[%r26+1020], %f41;
$L__BB0_30:
	bar.sync 	0;
	setp.gt.u32 	%p15, %r1, 6;
	@%p15 bra 	$L__BB0_32;
	mad.lo.s32 	%r27, %r9, 508, %r8;
	ld.shared.f32 	%f42, [%r27+-4];
	ld.shared.f32 	%f43, [%r27+508];
	add.f32 	%f44, %f42, %f43;
	st.shared.f32 	[%r27+508], %f44;
$L__BB0_32:
	bar.sync 	0;
	setp.gt.u32 	%p16, %r1, 14;
	@%p16 bra 	$L__BB0_34;
	mad.lo.s32 	%r28, %r9, 252, %r8;
	ld.shared.f32 	%f45, [%r28+-4];
	ld.shared.f32 	%f46, [%r28+252];
	add.f32 	%f47, %f45, %f46;
	st.shared.f32 	[%r28+252], %f47;
$L__BB0_34:
	bar.sync 	0;
	setp.gt.u32 	%p17, %r1, 30;
	@%p17 bra 	$L__BB0_36;
	mad.lo.s32 	%r29, %r9, 124, %r8;
	ld.shared.f32 	%f48, [%r29+-4];
	ld.shared.f32 	%f49, [%r29+124];
	add.f32 	%f50, %f48, %f49;
	st.shared.f32 	[%r29+124], %f50;
$L__BB0_36:
	bar.sync 	0;
	setp.gt.u32 	%p18, %r1, 62;
	@%p18 bra 	$L__BB0_38;
	mad.lo.s32 	%r30, %r9, 60, %r8;
	ld.shared.f32 	%f51, [%r30+-4];
	ld.shared.f32 	%f52, [%r30+60];
	add.f32 	%f53, %f51, %f52;
	st.shared.f32 	[%r30+60], %f53;
$L__BB0_38:
	bar.sync 	0;
	setp.gt.u32 	%p19, %r1, 126;
	@%p19 bra 	$L__BB0_40;
	mad.lo.s32 	%r31, %r9, 28, %r8;
	ld.shared.f32 	%f54, [%r31+-4];
	ld.shared.f32 	%f55, [%r31+28];
	add.f32 	%f56, %f54, %f55;
	st.shared.f32 	[%r31+28], %f56;
$L__BB0_40:
	bar.sync 	0;
	setp.gt.u32 	%p20, %r1, 254;
	@%p20 bra 	$L__BB0_42;
	mad.lo.s32 	%r32, %r9, 12, %r8;
	ld.shared.f32 	%f57, [%r32+-4];
	ld.shared.f32 	%f58, [%r32+12];
	add.f32 	%f59, %f57, %f58;
	st.shared.f32 	[%r32+12], %f59;
$L__BB0_42:
	bar.sync 	0;
	setp.gt.u32 	%p21, %r1, 510;
	@%p21 bra 	$L__BB0_44;
	shl.b32 	%r33, %r9, 2;
	add.s32 	%r34, %r8, %r33;
	ld.shared.f32 	%f60, [%r34+-4];
	ld.shared.f32 	%f61, [%r34+4];
	add.f32 	%f62, %f60, %f61;
	st.shared.f32 	[%r34+4], %f62;
$L__BB0_44:
	bar.sync 	0;
	setp.eq.s32 	%p22, %r1, 1023;
	@%p22 bra 	$L__BB0_46;
	ld.shared.f32 	%f63, [%r8+-4];
	ld.shared.f32 	%f64, [%r8];
	add.f32 	%f65, %f63, %f64;
	st.shared.f32 	[%r8], %f65;
$L__BB0_46:
	setp.ge.u32 	%p23, %r3, %r10;
	bar.sync 	0;
	cvta.to.global.u64 	%rd8, %rd3;
	add.s64 	%rd2, %rd8, %rd7;
	@%p23 bra 	$L__BB0_48;
	ld.shared.f32 	%f66, [%r4];
	st.global.f32 	[%rd2], %f66;
$L__BB0_48:
	setp.ge.u32 	%p24, %r5, %r10;
	@%p24 bra 	$L__BB0_50;
	ld.shared.f32 	%f67, [%r4+4096];
	st.global.f32 	[%rd2+4096], %f67;
$L__BB0_50:
	setp.ne.s32 	%p25, %r1, 0;
	setp.eq.s64 	%p26, %rd4, 0;
	or.pred  	%p27, %p25, %p26;
	@%p27 bra 	$L__BB0_52;
	ld.shared.f32 	%f68, [_ZZ4scanPfS_S_iE10scan_array+8188];
	cvta.to.global.u64 	%rd10, %rd4;
	mul.wide.u32 	%rd11, %r2, 4;
	add.s64 	%rd12, %rd10, %rd11;
	st.global.f32 	[%rd12], %f68;
$L__BB0_52:
	ret;

}


// ===== COMPILED SASS (sm_100) =====

	.target	sm_100

	.elftype	@"ET_EXEC"


//--------------------- .note.nv.tkinfo           --------------------------
	.section	.note.nv.tkinfo,"",@"SHT_NOTE"
	.sectionflags	@"SHF_NOTE_NV_TKINFO"
	.tkinfo
        /*0018*/ 	.word	0x00000002
        /*0030*/ 	.string	""
        /*0030*/ 	.string	"ptxas"
        /*0030*/ 	.string	"Cuda compilation tools, release 13.0, V13.0.88"
        /*0030*/ 	.string	"Build cuda_13.0.r13.0/compiler.36424714_0"
        /*0030*/ 	.string	"-arch sm_100 -m 64 "



//--------------------- .note.nv.cuinfo           --------------------------
	.section	.note.nv.cuinfo,"",@"SHT_NOTE"
	.sectionflags	@"SHF_NOTE_NV_CUINFO"
        /*0018*/ 	.short	0x0002
        /*001a*/ 	.short	0x0064
        /*001c*/ 	.short	0x0082
	.zero		2


//--------------------- .nv.info                  --------------------------
	.section	.nv.info,"",@"SHT_CUDA_INFO"
	.align	4


	//----- nvinfo : EIATTR_REGCOUNT
	.align		4
        /*0000*/ 	.byte	0x04, 0x2f
        /*0002*/ 	.short	(.L_1 - .L_0)
	.align		4
.L_0:
        /*0004*/ 	.word	index@(_Z4scanPfS_S_i)
        /*0008*/ 	.word	0x00000012


	//----- nvinfo : EIATTR_FRAME_SIZE
	.align		4
.L_1:
        /*000c*/ 	.byte	0x04, 0x11
        /*000e*/ 	.short	(.L_3 - .L_2)
	.align		4
.L_2:
        /*0010*/ 	.word	index@(_Z4scanPfS_S_i)
        /*0014*/ 	.word	0x00000000


	//----- nvinfo : EIATTR_MIN_STACK_SIZE
	.align		4
.L_3:
        /*0018*/ 	.byte	0x04, 0x12
        /*001a*/ 	.short	(.L_5 - .L_4)
	.align		4
.L_4:
        /*001c*/ 	.word	index@(_Z4scanPfS_S_i)
        /*0020*/ 	.word	0x00000000
.L_5:


//--------------------- .nv.compat                --------------------------
	.section	.nv.compat,"",@"SHT_CUDA_COMPAT_INFO"
	.align	4
        /*0000*/ 	.byte	0x02, 0x09, 0x00, 0x00, 0x02, 0x02, 0x01, 0x00, 0x02, 0x05, 0x05, 0x00, 0x03, 0x07, 0x01, 0x01
        /*0010*/ 	.byte	0x02, 0x03, 0x00, 0x00, 0x02, 0x06, 0x01, 0x00, 0x04, 0x0b, 0x08, 0x00, 0x09, 0x00, 0x00, 0x00
        /*0020*/ 	.byte	0x00, 0x00, 0x00, 0x00


//--------------------- .nv.info._Z4scanPfS_S_i   --------------------------
	.section	.nv.info._Z4scanPfS_S_i,"",@"SHT_CUDA_INFO"
	.sectionflags	@""
	.align	4


	//----- nvinfo : EIATTR_CUDA_API_VERSION
	.align		4
        /*0000*/ 	.byte	0x04, 0x37
        /*0002*/ 	.short	(.L_7 - .L_6)
.L_6:
        /*0004*/ 	.word	0x00000082


	//----- nvinfo : EIATTR_KPARAM_INFO
	.align		4
.L_7:
        /*0008*/ 	.byte	0x04, 0x17
        /*000a*/ 	.short	(.L_9 - .L_8)
.L_8:
        /*000c*/ 	.word	0x00000000
        /*0010*/ 	.short	0x0003
        /*0012*/ 	.short	0x0018
        /*0014*/ 	.byte	0x00, 0xf0, 0x11, 0x00


	//----- nvinfo : EIATTR_KPARAM_INFO
	.align		4
.L_9:
        /*0018*/ 	.byte	0x04, 0x17
        /*001a*/ 	.short	(.L_11 - .L_10)
.L_10:
        /*001c*/ 	.word	0x00000000
        /*0020*/ 	.short	0x0002
        /*0022*/ 	.short	0x0010
        /*0024*/ 	.byte	0x00, 0xf5, 0x21, 0x00


	//----- nvinfo : EIATTR_KPARAM_INFO
	.align		4
.L_11:
        /*0028*/ 	.byte	0x04, 0x17
        /*002a*/ 	.short	(.L_13 - .L_12)
.L_12:
        /*002c*/ 	.word	0x00000000
        /*0030*/ 	.short	0x0001
        /*0032*/ 	.short	0x0008
        /*0034*/ 	.byte	0x00, 0xf5, 0x21, 0x00


	//----- nvinfo : EIATTR_KPARAM_INFO
	.align		4
.L_13:
        /*0038*/ 	.byte	0x04, 0x17
        /*003a*/ 	.short	(.L_15 - .L_14)
.L_14:
        /*003c*/ 	.word	0x00000000
        /*0040*/ 	.short	0x0000
        /*0042*/ 	.short	0x0000
        /*0044*/ 	.byte	0x00, 0xf5, 0x21, 0x00


	//----- nvinfo : EIATTR_SPARSE_MMA_MASK
	.align		4
.L_15:
        /*0048*/ 	.byte	0x03, 0x50
        /*004a*/ 	.short	0x0000


	//----- nvinfo : EIATTR_MAXREG_COUNT
	.align		4
        /*004c*/ 	.byte	0x03, 0x1b
        /*004e*/ 	.short	0x00ff


	//----- nvinfo : EIATTR_NUM_BARRIERS
	.align		4
        /*0050*/ 	.byte	0x02, 0x4c
        /*0052*/ 	.byte	0x01
	.zero		1


	//----- nvinfo : EIATTR_MERCURY_ISA_VERSION
	.align		4
        /*0054*/ 	.byte	0x03, 0x5f
        /*0056*/ 	.short	0x0101


	//----- nvinfo : EIATTR_VRC_CTA_INIT_COUNT
	.align		4
        /*0058*/ 	.byte	0x02, 0x4a
	.zero		1
	.zero		1


	//----- nvinfo : EIATTR_EXIT_INSTR_OFFSETS
	.align		4
        /*005c*/ 	.byte	0x04, 0x1c
        /*005e*/ 	.short	(.L_17 - .L_16)


	//   ....[0]....
.L_16:
        /*0060*/ 	.word	0x00000b10


	//   ....[1]....
        /*0064*/ 	.word	0x00000b60


	//----- nvinfo : EIATTR_CBANK_PARAM_SIZE
	.align		4
.L_17:
        /*0068*/ 	.byte	0x03, 0x19
        /*006a*/ 	.short	0x001c


	//----- nvinfo : EIATTR_PARAM_CBANK
	.align		4
        /*006c*/ 	.byte	0x04, 0x0a
        /*006e*/ 	.short	(.L_19 - .L_18)
	.align		4
.L_18:
        /*0070*/ 	.word	index@(.nv.constant0._Z4scanPfS_S_i)
        /*0074*/ 	.short	0x0380
        /*0076*/ 	.short	0x001c


	//----- nvinfo : EIATTR_SW_WAR
	.align		4
.L_19:
        /*0078*/ 	.byte	0x04, 0x36
        /*007a*/ 	.short	(.L_21 - .L_20)
.L_20:
        /*007c*/ 	.word	0x00000008
.L_21:


//--------------------- .nv.callgraph             --------------------------
	.section	.nv.callgraph,"",@"SHT_CUDA_CALLGRAPH"
	.align	4
	.sectionentsize	8
	.align		4
        /*0000*/ 	.word	0x00000000
	.align		4
        /*0004*/ 	.word	0xffffffff
	.align		4
        /*0008*/ 	.word	0x00000000
	.align		4
        /*000c*/ 	.word	0xfffffffe
	.align		4
        /*0010*/ 	.word	0x00000000
	.align		4
        /*0014*/ 	.word	0xfffffffd
	.align		4
        /*0018*/ 	.word	0x00000000
	.align		4
        /*001c*/ 	.word	0xfffffffc


//--------------------- .text._Z4scanPfS_S_i      --------------------------
	.section	.text._Z4scanPfS_S_i,"ax",@progbits
	.align	128
        .global         _Z4scanPfS_S_i
        .type           _Z4scanPfS_S_i,@function
        .size           _Z4scanPfS_S_i,(.L_x_1 - _Z4scanPfS_S_i)
        .other          _Z4scanPfS_S_i,@"STO_CUDA_ENTRY STV_DEFAULT"
_Z4scanPfS_S_i:
.text._Z4scanPfS_S_i:
[----:B------:R-:W-:Y:S01]  /*0000*/  LDC R1, c[0x0][0x37c] ;  /* 0x0000df00ff017b82 */ /* 0x000fe20000000800 */
[----:B------:R-:W0:Y:S01]  /*0010*/  S2R R0, SR_CTAID.X ;  /* 0x0000000000007919 */ /* 0x000e220000002500 */
[----:B------:R-:W1:Y:S06]  /*0020*/  LDCU UR4, c[0x0][0x398] ;  /* 0x00007300ff0477ac */ /* 0x000e6c0008000800 */
[----:B------:R-:W2:Y:S01]  /*0030*/  LDC.64 R6, c[0x0][0x380] ;  /* 0x0000e000ff067b82 */ /* 0x000ea20000000a00 */
[----:B------:R-:W3:Y:S01]  /*0040*/  S2R R2, SR_TID.X ;  /* 0x0000000000027919 */ /* 0x000ee20000002100 */
[----:B------:R-:W4:Y:S01]  /*0050*/  LDCU.64 UR6, c[0x0][0x358] ;  /* 0x00006b00ff0677ac */ /* 0x000f220008000a00 */
[----:B------:R-:W5:Y:S01]  /*0060*/  LDCU.64 UR8, c[0x0][0x390] ;  /* 0x00007200ff0877ac */ /* 0x000f620008000a00 */
[----:B0-----:R-:W-:-:S04]  /*0070*/  SHF.L.U32 R3, R0, 0xb, RZ ;  /* 0x0000000b00037819 */ /* 0x001fc800000006ff */
[----:B---3--:R-:W-:-:S04]  /*0080*/  LOP3.LUT R3, R3, R2, RZ, 0xfc, !PT ;  /* 0x0000000203037212 */ /* 0x008fc800078efcff */
[C---:B------:R-:W-:Y:S01]  /*0090*/  IADD3 R4, PT, PT, R3.reuse, 0x400, RZ ;  /* 0x0000040003047810 */ /* 0x040fe20007ffe0ff */
[C---:B--2---:R-:W-:Y:S01]  /*00a0*/  IMAD.WIDE.U32 R6, R3.reuse, 0x4, R6 ;  /* 0x0000000403067825 */ /* 0x044fe200078e0006 */
[----:B-1----:R-:W-:Y:S02]  /*00b0*/  ISETP.GE.U32.AND P1, PT, R3, UR4, PT ;  /* 0x0000000403007c0c */ /* 0x002fe4000bf26070 */
[----:B------:R-:W-:-:S11]  /*00c0*/  ISETP.GE.U32.AND P2, PT, R4, UR4, PT ;  /* 0x0000000404007c0c */ /* 0x000fd6000bf46070 */
[----:B----4-:R-:W2:Y:S04]  /*00d0*/  @!P1 LDG.E R9, desc[UR6][R6.64] ;  /* 0x0000000606099981 */ /* 0x010ea8000c1e1900 */
[----:B------:R0:W3:Y:S01]  /*00e0*/  @!P2 LDG.E R11, desc[UR6][R6.64+0x1000] ;  /* 0x00100006060ba981 */ /* 0x0000e2000c1e1900 */
[----:B------:R-:W1:Y:S01]  /*00f0*/  S2UR UR5, SR_CgaCtaId ;  /* 0x00000000000579c3 */ /* 0x000e620000008800 */
[----:B------:R-:W-:Y:S01]  /*0100*/  UMOV UR4, 0x400 ;  /* 0x0000040000047882 */ /* 0x000fe20000000000 */
[C---:B------:R-:W-:Y:S02]  /*0110*/  ISETP.GT.U32.AND P3, PT, R2.reuse, 0x1ff, PT ;  /* 0x000001ff0200780c */ /* 0x040fe40003f64070 */
[C---:B------:R-:W-:Y:S02]  /*0120*/  ISETP.GT.U32.AND P0, PT, R2.reuse, 0xff, PT ;  /* 0x000000ff0200780c */ /* 0x040fe40003f04070 */
[----:B0-----:R-:W-:Y:S01]  /*0130*/  IADD3 R6, PT, PT, R2, 0x1, RZ ;  /* 0x0000000102067810 */ /* 0x001fe20007ffe0ff */
[----:B-1----:R-:W-:-:S06]  /*0140*/  ULEA UR4, UR5, UR4, 0x18 ;  /* 0x0000000405047291 */ /* 0x002fcc000f8ec0ff */
[C---:B------:R-:W-:Y:S02]  /*0150*/  LEA R4, R2.reuse, UR4, 0x2 ;  /* 0x0000000402047c11 */ /* 0x040fe4000f8e10ff */
[----:B------:R-:W-:Y:S02]  /*0160*/  LEA R15, R2, UR4, 0x3 ;  /* 0x00000004020f7c11 */ /* 0x000fe4000f8e18ff */
[C---:B------:R-:W-:Y:S02]  /*0170*/  LEA R5, R6.reuse, UR4, 0x3 ;  /* 0x0000000406057c11 */ /* 0x040fe4000f8e18ff */
[----:B------:R-:W-:Y:S02]  /*0180*/  SHF.L.U32 R6, R6, 0x1, RZ ;  /* 0x0000000106067819 */ /* 0x000fe400000006ff */
[C---:B------:R-:W-:Y:S01]  /*0190*/  @!P3 LEA R14, R2.reuse, R5, 0x3 ;  /* 0x00000005020eb211 */ /* 0x040fe200078e18ff */
[----:B--2---:R-:W-:Y:S04]  /*01a0*/  @!P1 STS [R4], R9 ;  /* 0x0000000904009388 */ /* 0x004fe80000000800 */
[----:B---3--:R0:W-:Y:S04]  /*01b0*/  @!P2 STS [R4+0x1000], R11 ;  /* 0x0010000b0400a388 */ /* 0x0081e80000000800 */
[----:B------:R-:W-:Y:S04]  /*01c0*/  @P1 STS [R4], RZ ;  /* 0x000000ff04001388 */ /* 0x000fe80000000800 */
[----:B------:R-:W-:Y:S01]  /*01d0*/  @P2 STS [R4+0x1000], RZ ;  /* 0x001000ff04002388 */ /* 0x000fe20000000800 */
[----:B0-----:R-:W-:Y:S01]  /*01e0*/  @!P0 IMAD R11, R2, 0x18, R5 ;  /* 0x00000018020b8824 */ /* 0x001fe200078e0205 */
[----:B------:R-:W-:Y:S06]  /*01f0*/  BAR.SYNC.DEFER_BLOCKING 0x0 ;  /* 0x0000000000007b1d */ /* 0x000fec0000010000 */
[----:B------:R-:W0:Y:S02]  /*0200*/  LDS.64 R12, [R15] ;  /* 0x000000000f0c7984 */ /* 0x000e240000000a00 */
[----:B0-----:R-:W-:-:S05]  /*0210*/  FADD R12, R12, R13 ;  /* 0x0000000d0c0c7221 */ /* 0x001fca0000000000 */
[----:B------:R-:W-:Y:S01]  /*0220*/  STS [R15+0x4], R12 ;  /* 0x0000040c0f007388 */ /* 0x000fe20000000800 */
[----:B------:R-:W-:Y:S06]  /*0230*/  BAR.SYNC.DEFER_BLOCKING 0x0 ;  /* 0x0000000000007b1d */ /* 0x000fec0000010000 */
[----:B------:R-:W-:Y:S04]  /*0240*/  @!P3 LDS R7, [R14+-0x4] ;  /* 0xfffffc000e07b984 */ /* 0x000fe80000000800 */
[----:B------:R-:W0:Y:S02]  /*0250*/  @!P3 LDS R8, [R14+0x4] ;  /* 0x000004000e08b984 */ /* 0x000e240000000800 */
[----:B0-----:R-:W-:-:S05]  /*0260*/  @!P3 FADD R7, R7, R8 ;  /* 0x000000080707b221 */ /* 0x001fca0000000000 */
[----:B------:R-:W-:Y:S01]  /*0270*/  @!P3 STS [R14+0x4], R7 ;  /* 0x000004070e00b388 */ /* 0x000fe20000000800 */
[----:B------:R-:W-:Y:S01]  /*0280*/  BAR.SYNC.DEFER_BLOCKING 0x0 ;  /* 0x0000000000007b1d */ /* 0x000fe20000010000 */
[----:B------:R-:W-:-:S13]  /*0290*/  ISETP.GT.U32.AND P3, PT, R2, 0x7f, PT ;  /* 0x0000007f0200780c */ /* 0x000fda0003f64070 */
[----:B------:R-:W-:Y:S01]  /*02a0*/  @!P3 IMAD R12, R2, 0x38, R5 ;  /* 0x00000038020cb824 */ /* 0x000fe200078e0205 */
[----:B------:R-:W-:Y:S04]  /*02b0*/  @!P0 LDS R8, [R11+0x4] ;  /* 0x000004000b088984 */ /* 0x000fe80000000800 */
        /* <DEDUP_REMOVED lines=46> */
[----:B------:R-:W-:-:S05]  /*05a0*/  ISETP.NE.AND P0, PT, R2, RZ, PT ;  /* 0x000000ff0200720c */ /* 0x000fca0003f05270 */
[----:B------:R-:W-:Y:S04]  /*05b0*/  @!P3 LDS R9, [R12+0x7f4] ;  /* 0x0007f4000c09b984 */ /* 0x000fe80000000800 */
[----:B------:R-:W0:Y:S02]  /*05c0*/  @!P3 LDS R10, [R12+0xff4] ;  /* 0x000ff4000c0ab984 */ /* 0x000e240000000800 */
[----:B0-----:R-:W-:-:S05]  /*05d0*/  @!P3 FADD R9, R9, R10 ;  /* 0x0000000a0909b221 */ /* 0x001fca0000000000 */
[----:B------:R0:W-:Y:S01]  /*05e0*/  @!P3 STS [R12+0xff4], R9 ;  /* 0x000ff4090c00b388 */ /* 0x0001e20000000800 */
[----:B------:R-:W-:Y:S01]  /*05f0*/  BAR.SYNC.DEFER_BLOCKING 0x0 ;  /* 0x0000000000007b1d */ /* 0x000fe20000010000 */
[----:B------:R-:W-:-:S13]  /*0600*/  ISETP.GT.U32.AND P3, PT, R2, 0x2, PT ;  /* 0x000000020200780c */ /* 0x000fda0003f64070 */
[----:B0-----:R-:W-:Y:S01]  /*0610*/  @!P3 IMAD R9, R6, 0x3fc, R5 ;  /* 0x000003fc0609b824 */ /* 0x001fe200078e0205 */
[----:B------:R-:W-:Y:S04]  /*0620*/  @!P0 LDS R7, [UR4+0xffc] ;  /* 0x000ffc04ff078984 */ /* 0x000fe80008000800 */
[----:B------:R-:W0:Y:S02]  /*0630*/  @!P0 LDS R10, [UR4+0x1ffc] ;  /* 0x001ffc04ff0a8984 */ /* 0x000e240008000800 */
[----:B0-----:R-:W-:-:S05]  /*0640*/  @!P0 FADD R7, R7, R10 ;  /* 0x0000000a07078221 */ /* 0x001fca0000000000 */
[----:B------:R-:W-:Y:S01]  /*0650*/  @!P0 STS [UR4+0x1ffc], R7 ;  /* 0x001ffc07ff008988 */ /* 0x000fe20008000804 */
[----:B------:R-:W-:Y:S06]  /*0660*/  BAR.SYNC.DEFER_BLOCKING 0x0 ;  /* 0x0000000000007b1d */ /* 0x000fec0000010000 */
[----:B------:R-:W-:Y:S04]  /*0670*/  @!P0 LDS R8, [UR4+0xffc] ;  /* 0x000ffc04ff088984 */ /* 0x000fe80008000800 */
[----:B------:R-:W0:Y:S02]  /*0680*/  @!P0 LDS R11, [UR4+0x17fc] ;  /* 0x0017fc04ff0b8984 */ /* 0x000e240008000800 */
[----:B0-----:R-:W-:-:S05]  /*0690*/  @!P0 FADD R8, R8, R11 ;  /* 0x0000000b08088221 */ /* 0x001fca0000000000 */
[----:B------:R-:W-:Y:S01]  /*06a0*/  @!P0 STS [UR4+0x17fc], R8 ;  /* 0x0017fc08ff008988 */ /* 0x000fe20008000804 */
[----:B------:R-:W-:Y:S01]  /*06b0*/  BAR.SYNC.DEFER_BLOCKING 0x0 ;  /* 0x0000000000007b1d */ /* 0x000fe20000010000 */
[----:B------:R-:W-:-:S05]  /*06c0*/  ISETP.GT.U32.AND P0, PT, R2, 0x6, PT ;  /* 0x000000060200780c */ /* 0x000fca0003f04070 */
[----:B------:R-:W-:Y:S04]  /*06d0*/  @!P3 LDS R10, [R9+-0x4] ;  /* 0xfffffc00090ab984 */ /* 0x000fe80000000800 */
[----:B------:R-:W0:Y:S02]  /*06e0*/  @!P3 LDS R7, [R9+0x3fc] ;  /* 0x0003fc000907b984 */ /* 0x000e240000000800 */
[----:B0-----:R-:W-:Y:S02]  /*06f0*/  @!P3 FADD R10, R10, R7 ;  /* 0x000000070a0ab221 */ /* 0x001fe40000000000 */
[----:B------:R-:W-:-:S03]  /*0700*/  @!P0 IMAD R7, R6, 0x1fc, R5 ;  /* 0x000001fc06078824 */ /* 0x000fc600078e0205 */
[----:B------:R-:W-:Y:S01]  /*0710*/  @!P3 STS [R9+0x3fc], R10 ;  /* 0x0003fc0a0900b388 */ /* 0x000fe20000000800 */
[----:B------:R-:W-:Y:S01]  /*0720*/  BAR.SYNC.DEFER_BLOCKING 0x0 ;  /* 0x0000000000007b1d */ /* 0x000fe20000010000 */
[----:B------:R-:W-:-:S13]  /*0730*/  ISETP.GT.U32.AND P3, PT, R2, 0xe, PT ;  /* 0x0000000e0200780c */ /* 0x000fda0003f64070 */
[----:B------:R-:W-:Y:S01]  /*0740*/  @!P3 IMAD R8, R6, 0xfc, R5 ;  /* 0x000000fc0608b824 */ /* 0x000fe200078e0205 */
[----:B------:R-:W-:Y:S04]  /*0750*/  @!P0 LDS R11, [R7+-0x4] ;  /* 0xfffffc00070b8984 */ /* 0x000fe80000000800 */
[----:B------:R-:W0:Y:S02]  /*0760*/  @!P0 LDS R12, [R7+0x1fc] ;  /* 0x0001fc00070c8984 */ /* 0x000e240000000800 */
[----:B0-----:R-:W-:-:S05]  /*0770*/  @!P0 FADD R12, R11, R12 ;  /* 0x0000000c0b0c8221 */ /* 0x001fca0000000000 */
        /* <DEDUP_REMOVED lines=31> */
[----:B------:R-:W-:Y:S01]  /*0970*/  @!P0 LEA R13, R2, R5, 0x3 ;  /* 0x00000005020d8211 */ /* 0x000fe200078e18ff */
[----:B------:R-:W-:Y:S04]  /*0980*/  @!P3 LDS R9, [R6+-0x4] ;  /* 0xfffffc000609b984 */ /* 0x000fe80000000800 */
[----:B------:R-:W0:Y:S02]  /*0990*/  @!P3 LDS R10, [R6+0xc] ;  /* 0x00000c00060ab984 */ /* 0x000e240000000800 */
[----:B0-----:R-:W-:-:S05]  /*09a0*/  @!P3 FADD R9, R9, R10 ;  /* 0x0000000a0909b221 */ /* 0x001fca0000000000 */
[----:B------:R-:W-:Y:S01]  /*09b0*/  @!P3 STS [R6+0xc], R9 ;  /* 0x00000c090600b388 */ /* 0x000fe20000000800 */
[----:B------:R-:W-:Y:S01]  /*09c0*/  BAR.SYNC.DEFER_BLOCKING 0x0 ;  /* 0x0000000000007b1d */ /* 0x000fe20000010000 */
[----:B------:R-:W-:-:S05]  /*09d0*/  ISETP.NE.AND P3, PT, R2, 0x3ff, PT ;  /* 0x000003ff0200780c */ /* 0x000fca0003f65270 */
[----:B------:R-:W-:Y:S04]  /*09e0*/  @!P0 LDS R7, [R13+0x4] ;  /* 0x000004000d078984 */ /* 0x000fe80000000800 */
[----:B------:R-:W0:Y:S02]  /*09f0*/  @!P0 LDS R10, [R13+0xc] ;  /* 0x00000c000d0a8984 */ /* 0x000e240000000800 */
[----:B0-----:R-:W-:-:S05]  /*0a00*/  @!P0 FADD R10, R7, R10 ;  /* 0x0000000a070a8221 */ /* 0x001fca0000000000 */
[----:B------:R-:W-:Y:S01]  /*0a10*/  @!P0 STS [R13+0xc], R10 ;  /* 0x00000c0a0d008388 */ /* 0x000fe20000000800 */
[----:B------:R-:W-:Y:S01]  /*0a20*/  BAR.SYNC.DEFER_BLOCKING 0x0 ;  /* 0x0000000000007b1d */ /* 0x000fe20000010000 */
[----:B-----5:R-:W-:-:S04]  /*0a30*/  ISETP.NE.U32.AND P0, PT, RZ, UR8, PT ;  /* 0x00000008ff007c0c */ /* 0x020fc8000bf05070 */
[----:B------:R-:W-:-:S04]  /*0a40*/  ISETP.NE.AND.EX P0, PT, RZ, UR9, PT, P0 ;  /* 0x00000009ff007c0c */ /* 0x000fc8000bf05300 */
[----:B------:R-:W-:Y:S01]  /*0a50*/  ISETP.NE.OR P0, PT, R2, RZ, !P0 ;  /* 0x000000ff0200720c */ /* 0x000fe20004705670 */
[----:B------:R-:W-:Y:S04]  /*0a60*/  @P3 LDS R7, [R5+-0x4] ;  /* 0xfffffc0005073984 */ /* 0x000fe80000000800 */
[----:B------:R-:W0:Y:S02]  /*0a70*/  @P3 LDS R8, [R5] ;  /* 0x0000000005083984 */ /* 0x000e240000000800 */
[----:B0-----:R-:W-:Y:S02]  /*0a80*/  @P3 FADD R8, R7, R8 ;  /* 0x0000000807083221 */ /* 0x001fe40000000000 */
[----:B------:R-:W0:Y:S03]  /*0a90*/  LDC.64 R6, c[0x0][0x388] ;  /* 0x0000e200ff067b82 */ /* 0x000e260000000a00 */
[----:B------:R-:W-:Y:S05]  /*0aa0*/  @P3 STS [R5], R8 ;  /* 0x0000000805003388 */ /* 0x000fea0000000800 */
[----:B------:R-:W-:Y:S01]  /*0ab0*/  BAR.SYNC.DEFER_BLOCKING 0x0 ;  /* 0x0000000000007b1d */ /* 0x000fe20000010000 */
[----:B0-----:R-:W-:-:S05]  /*0ac0*/  IMAD.WIDE.U32 R2, R3, 0x4, R6 ;  /* 0x0000000403027825 */ /* 0x001fca00078e0006 */
[----:B------:R-:W0:Y:S04]  /*0ad0*/  @!P1 LDS R9, [R4] ;  /* 0x0000000004099984 */ /* 0x000e280000000800 */
[----:B------:R-:W1:Y:S04]  /*0ae0*/  @!P2 LDS R11, [R4+0x1000] ;  /* 0x00100000040ba984 */ /* 0x000e680000000800 */
[----:B0-----:R0:W-:Y:S04]  /*0af0*/  @!P1 STG.E desc[UR6][R2.64], R9 ;  /* 0x0000000902009986 */ /* 0x0011e8000c101906 */
[----:B-1----:R0:W-:Y:S01]  /*0b00*/  @!P2 STG.E desc[UR6][R2.64+0x1000], R11 ;  /* 0x0010000b0200a986 */ /* 0x0021e2000c101906 */
[----:B------:R-:W-:Y:S05]  /*0b10*/  @P0 EXIT ;  /* 0x000000000000094d */ /* 0x000fea0003800000 */
[----:B------:R-:W1:Y:S01]  /*0b20*/  LDS R5, [UR4+0x1ffc] ;  /* 0x001ffc04ff057984 */ /* 0x000e620008000800 */
[----:B0-----:R-:W0:Y:S02]  /*0b30*/  LDC.64 R2, c[0x0][0x390] ;  /* 0x0000e400ff027b82 */ /* 0x001e240000000a00 */
[----:B0-----:R-:W-:-:S05]  /*0b40*/  IMAD.WIDE.U32 R2, R0, 0x4, R2 ;  /* 0x0000000400027825 */ /* 0x001fca00078e0002 */
[----:B-1----:R-:W-:Y:S01]  /*0b50*/  STG.E desc[UR6][R2.64], R5 ;  /* 0x0000000502007986 */ /* 0x002fe2000c101906 */
[----:B------:R-:W-:Y:S05]  /*0b60*/  EXIT ;  /* 0x000000000000794d */ /* 0x000fea0003800000 */
.L_x_0:
[----:B------:R-:W-:-:S00]  /*0b70*/  BRA `(.L_x_0) ;  /* 0xfffffffc00fc7947 */ /* 0x000fc0000383ffff */
[----:B------:R-:W-:-:S00]  /*0b80*/  NOP ;  /* 0x0000000000007918 */ /* 0x000fc00000000000 */
[----:B------:R-:W-:-:S00]  /*0b90*/  NOP ;  /* 0x0000000000007918 */ /* 0x000fc00000000000 */
[----:B------:R-:W-:-:S00]  /*0ba0*/  NOP ;  /* 0x0000000000007918 */ /* 0x000fc00000000000 */
[----:B------:R-:W-:-:S00]  /*0bb0*/  NOP ;  /* 0x0000000000007918 */ /* 0x000fc00000000000 */
[----:B------:R-:W-:-:S00]  /*0bc0*/  NOP ;  /* 0x0000000000007918 */ /* 0x000fc00000000000 */
[----:B------:R-:W-:-:S00]  /*0bd0*/  NOP ;  /* 0x0000000000007918 */ /* 0x000fc00000000000 */
[----:B------:R-:W-:-:S00]  /*0be0*/  NOP ;  /* 0x0000000000007918 */ /* 0x000fc00000000000 */
[----:B------:R-:W-:-:S00]  /*0bf0*/  NOP ;  /* 0x0000000000007918 */ /* 0x000fc00000000000 */
.L_x_1:


//--------------------- .nv.shared._Z4scanPfS_S_i --------------------------
	.section	.nv.shared._Z4scanPfS_S_i,"aw",@nobits
	.sectionflags	@""
	.align	4
.nv.shared._Z4scanPfS_S_i:
	.zero		3072


//--------------------- .nv.shared.reserved.0     --------------------------
	.section	.nv.shared.reserved.0,"aw",@nobits
	.weak		__nv_reservedSMEM_offset_0_alias
	.size		__nv_reservedSMEM_offset_0_alias, 0, 64
	.other		__nv_reservedSMEM_offset_0_alias,@"STO_CUDA_RESERVED_SHARED STV_DEFAULT"
__nv_reservedSMEM_offset_0_alias:
	.zero		0
	.zero		64


//--------------------- .nv.constant0._Z4scanPfS_S_i --------------------------
	.section	.nv.constant0._Z4scanPfS_S_i,"a",@progbits
	.sectionflags	@""
	.align	4
.nv.constant0._Z4scanPfS_S_i:
	.zero		924


//--------------------- SYMBOLS --------------------------

	.type		.nv.reservedSmem.offset0,@object
	.size		.nv.reservedSmem.offset0,0x4
	.type		.nv.reservedSmem.cap,@object
	.size		.nv.reservedSmem.cap,0x4
